//
// Generated by NVIDIA NVVM Compiler
//
// Compiler Build ID: CL-36424714
// Cuda compilation tools, release 13.0, V13.0.88
// Based on NVVM 20.0.0
//

.version 9.0
.target sm_100
.address_size 64

	// .globl	_Z15relu_activationPfi

.visible .entry _Z15relu_activationPfi(
	.param .u64 .ptr .align 1 _Z15relu_activationPfi_param_0,
	.param .u32 _Z15relu_activationPfi_param_1
)
{
	.reg .pred 	%p<2>;
	.reg .b32 	%r<6>;
	.reg .b32 	%f<3>;
	.reg .b64 	%rd<5>;

	ld.param.u64 	%rd1, [_Z15relu_activationPfi_param_0];
	ld.param.u32 	%r2, [_Z15relu_activationPfi_param_1];
	mov.u32 	%r3, %ctaid.x;
	mov.u32 	%r4, %ntid.x;
	mov.u32 	%r5, %tid.x;
	mad.lo.s32 	%r1, %r3, %r4, %r5;
	setp.ge.s32 	%p1, %r1, %r2;
	@%p1 bra 	$L__BB0_2;
	cvta.to.global.u64 	%rd2, %rd1;
	mul.wide.s32 	%rd3, %r1, 4;
	add.s64 	%rd4, %rd2, %rd3;
	ld.global.f32 	%f1, [%rd4];
	max.f32 	%f2, %f1, 0f00000000;
	st.global.f32 	[%rd4], %f2;
$L__BB0_2:
	ret;

}


// ===== COMPILED SASS (sm_100) =====

	.target	sm_100

	.elftype	@"ET_EXEC"


//--------------------- .note.nv.tkinfo           --------------------------
	.section	.note.nv.tkinfo,"",@"SHT_NOTE"
	.sectionflags	@"SHF_NOTE_NV_TKINFO"
	.tkinfo
        /*0018*/ 	.word	0x00000002
        /*0030*/ 	.string	""
        /*0030*/ 	.string	"ptxas"
        /*0030*/ 	.string	"Cuda compilation tools, release 13.0, V13.0.88"
        /*0030*/ 	.string	"Build cuda_13.0.r13.0/compiler.36424714_0"
        /*0030*/ 	.string	"-arch sm_100 -m 64 "



//--------------------- .note.nv.cuinfo           --------------------------
	.section	.note.nv.cuinfo,"",@"SHT_NOTE"
	.sectionflags	@"SHF_NOTE_NV_CUINFO"
        /*0018*/ 	.short	0x0002
        /*001a*/ 	.short	0x0064
        /*001c*/ 	.short	0x0082
	.zero		2


//--------------------- .nv.info                  --------------------------
	.section	.nv.info,"",@"SHT_CUDA_INFO"
	.align	4


	//----- nvinfo : EIATTR_REGCOUNT
	.align		4
        /*0000*/ 	.byte	0x04, 0x2f
        /*0002*/ 	.short	(.L_1 - .L_0)
	.align		4
.L_0:
        /*0004*/ 	.word	index@(_Z15relu_activationPfi)
        /*0008*/ 	.word	0x00000008


	//----- nvinfo : EIATTR_FRAME_SIZE
	.align		4
.L_1:
        /*000c*/ 	.byte	0x04, 0x11
        /*000e*/ 	.short	(.L_3 - .L_2)
	.align		4
.L_2:
        /*0010*/ 	.word	index@(_Z15relu_activationPfi)
        /*0014*/ 	.word	0x00000000


	//----- nvinfo : EIATTR_MIN_STACK_SIZE
	.align		4
.L_3:
        /*0018*/ 	.byte	0x04, 0x12
        /*001a*/ 	.short	(.L_5 - .L_4)
	.align		4
.L_4:
        /*001c*/ 	.word	index@(_Z15relu_activationPfi)
        /*0020*/ 	.word	0x00000000
.L_5:


//--------------------- .nv.compat                --------------------------
	.section	.nv.compat,"",@"SHT_CUDA_COMPAT_INFO"
	.align	4
        /*0000*/ 	.byte	0x02, 0x09, 0x00, 0x00, 0x02, 0x02, 0x01, 0x00, 0x02, 0x05, 0x05, 0x00, 0x03, 0x07, 0x01, 0x01
        /*0010*/ 	.byte	0x02, 0x03, 0x00, 0x00, 0x02, 0x06, 0x01, 0x00, 0x04, 0x0b, 0x08, 0x00, 0x09, 0x00, 0x00, 0x00
        /*0020*/ 	.byte	0x00, 0x00, 0x00, 0x00


//--------------------- .nv.info._Z15relu_activationPfi --------------------------
	.section	.nv.info._Z15relu_activationPfi,"",@"SHT_CUDA_INFO"
	.sectionflags	@""
	.align	4


	//----- nvinfo : EIATTR_CUDA_API_VERSION
	.align		4
        /*0000*/ 	.byte	0x04, 0x37
        /*0002*/ 	.short	(.L_7 - .L_6)
.L_6:
        /*0004*/ 	.word	0x00000082


	//----- nvinfo : EIATTR_KPARAM_INFO
	.align		4
.L_7:
        /*0008*/ 	.byte	0x04, 0x17
        /*000a*/ 	.short	(.L_9 - .L_8)
.L_8:
        /*000c*/ 	.word	0x00000000
        /*0010*/ 	.short	0x0001
        /*0012*/ 	.short	0x0008
        /*0014*/ 	.byte	0x00, 0xf0, 0x11, 0x00


	//----- nvinfo : EIATTR_KPARAM_INFO
	.align		4
.L_9:
        /*0018*/ 	.byte	0x04, 0x17
        /*001a*/ 	.short	(.L_11 - .L_10)
.L_10:
        /*001c*/ 	.word	0x00000000
        /*0020*/ 	.short	0x0000
        /*0022*/ 	.short	0x0000
        /*0024*/ 	.byte	0x00, 0xf5, 0x21, 0x00


	//----- nvinfo : EIATTR_SPARSE_MMA_MASK
	.align		4
.L_11:
        /*0028*/ 	.byte	0x03, 0x50
        /*002a*/ 	.short	0x0000


	//----- nvinfo : EIATTR_MAXREG_COUNT
	.align		4
        /*002c*/ 	.byte	0x03, 0x1b
        /*002e*/ 	.short	0x00ff


	//----- nvinfo : EIATTR_MERCURY_ISA_VERSION
	.align		4
        /*0030*/ 	.byte	0x03, 0x5f
        /*0032*/ 	.short	0x0101


	//----- nvinfo : EIATTR_VRC_CTA_INIT_COUNT
	.align		4
        /*0034*/ 	.byte	0x02, 0x4a
	.zero		1
	.zero		1


	//----- nvinfo : EIATTR_EXIT_INSTR_OFFSETS
	.align		4
        /*0038*/ 	.byte	0x04, 0x1c
        /*003a*/ 	.short	(.L_13 - .L_12)


	//   ....[0]....
.L_12:
        /*003c*/ 	.word	0x00000070


	//   ....[1]....
        /*0040*/ 	.word	0x000000e0


	//----- nvinfo : EIATTR_CBANK_PARAM_SIZE
	.align		4
.L_13:
        /*0044*/ 	.byte	0x03, 0x19
        /*0046*/ 	.short	0x000c


	//----- nvinfo : EIATTR_PARAM_CBANK
	.align		4
        /*0048*/ 	.byte	0x04, 0x0a
        /*004a*/ 	.short	(.L_15 - .L_14)
	.align		4
.L_14:
        /*004c*/ 	.word	index@(.nv.constant0._Z15relu_activationPfi)
        /*0050*/ 	.short	0x0380
        /*0052*/ 	.short	0x000c


	//----- nvinfo : EIATTR_SW_WAR
	.align		4
.L_15:
        /*0054*/ 	.byte	0x04, 0x36
        /*0056*/ 	.short	(.L_17 - .L_16)
.L_16:
        /*0058*/ 	.word	0x00000008
.L_17:


//--------------------- .nv.callgraph             --------------------------
	.section	.nv.callgraph,"",@"SHT_CUDA_CALLGRAPH"
	.align	4
	.sectionentsize	8
	.align		4
        /*0000*/ 	.word	0x00000000
	.align		4
        /*0004*/ 	.word	0xffffffff
	.align		4
        /*0008*/ 	.word	0x00000000
	.align		4
        /*000c*/ 	.word	0xfffffffe
	.align		4
        /*0010*/ 	.word	0x00000000
	.align		4
        /*0014*/ 	.word	0xfffffffd
	.align		4
        /*0018*/ 	.word	0x00000000
	.align		4
        /*001c*/ 	.word	0xfffffffc


//--------------------- .text._Z15relu_activationPfi --------------------------
	.section	.text._Z15relu_activationPfi,"ax",@progbits
	.align	128
        .global         _Z15relu_activationPfi
        .type           _Z15relu_activationPfi,@function
        .size           _Z15relu_activationPfi,(.L_x_1 - _Z15relu_activationPfi)
        .other          _Z15relu_activationPfi,@"STO_CUDA_ENTRY STV_DEFAULT"
_Z15relu_activationPfi:
.text._Z15relu_activationPfi:
[----:B------:R-:W-:Y:S01]  /*0000*/  LDC R1, c[0x0][0x37c] ;  /* 0x0000df00ff017b82 */ /* 0x000fe20000000800 */
[----:B------:R-:W0:Y:S07]  /*0010*/  S2R R0, SR_TID.X ;  /* 0x0000000000007919 */ /* 0x000e2e0000002100 */
[----:B------:R-:W0:Y:S01]  /*0020*/  S2UR UR4, SR_CTAID.X ;  /* 0x00000000000479c3 */ /* 0x000e220000002500 */
[----:B------:R-:W1:Y:S07]  /*0030*/  LDCU UR5, c[0x0][0x388] ;  /* 0x00007100ff0577ac */ /* 0x000e6e0008000800 */
[----:B------:R-:W0:Y:S02]  /*0040*/  LDC R5, c[0x0][0x360] ;  /* 0x0000d800ff057b82 */ /* 0x000e240000000800 */
[----:B0-----:R-:W-:-:S05]  /*0050*/  IMAD R5, R5, UR4, R0 ;  /* 0x0000000405057c24 */ /* 0x001fca000f8e0200 */
[----:B-1----:R-:W-:-:S13]  /*0060*/  ISETP.GE.AND P0, PT, R5, UR5, PT ;  /* 0x0000000505007c0c */ /* 0x002fda000bf06270 */
[----:B------:R-:W-:Y:S05]  /*0070*/  @P0 EXIT ;  /* 0x000000000000094d */ /* 0x000fea0003800000 */
[----:B------:R-:W0:Y:S01]  /*0080*/  LDC.64 R2, c[0x0][0x380] ;  /* 0x0000e000ff027b82 */ /* 0x000e220000000a00 */
[----:B------:R-:W1:Y:S01]  /*0090*/  LDCU.64 UR4, c[0x0][0x358] ;  /* 0x00006b00ff0477ac */ /* 0x000e620008000a00 */
[----:B0-----:R-:W-:-:S05]  /*00a0*/  IMAD.WIDE R2, R5, 0x4, R2 ;  /* 0x0000000405027825 */ /* 0x001fca00078e0202 */
[----:B-1----:R-:W2:Y:S02]  /*00b0*/  LDG.E R0, desc[UR4][R2.64] ;  /* 0x0000000402007981 */ /* 0x002ea4000c1e1900 */
[----:B--2---:R-:W-:-:S05]  /*00c0*/  FMNMX R5, RZ, R0, !PT ;  /* 0x00000000ff057209 */ /* 0x004fca0007800000 */
[----:B------:R-:W-:Y:S01]  /*00d0*/  STG.E desc[UR4][R2.64], R5 ;  /* 0x0000000502007986 */ /* 0x000fe2000c101904 */
[----:B------:R-:W-:Y:S05]  /*00e0*/  EXIT ;  /* 0x000000000000794d */ /* 0x000fea0003800000 */
.L_x_0:
[----:B------:R-:W-:-:S00]  /*00f0*/  BRA `(.L_x_0) ;  /* 0xfffffffc00fc7947 */ /* 0x000fc0000383ffff */
[----:B------:R-:W-:-:S00]  /*0100*/  NOP ;  /* 0x0000000000007918 */ /* 0x000fc00000000000 */
[----:B------:R-:W-:-:S00]  /*0110*/  NOP ;  /* 0x0000000000007918 */ /* 0x000fc00000000000 */
[----:B------:R-:W-:-:S00]  /*0120*/  NOP ;  /* 0x0000000000007918 */ /* 0x000fc00000000000 */
[----:B------:R-:W-:-:S00]  /*0130*/  NOP ;  /* 0x0000000000007918 */ /* 0x000fc00000000000 */
[----:B------:R-:W-:-:S00]  /*0140*/  NOP ;  /* 0x0000000000007918 */ /* 0x000fc00000000000 */
[----:B------:R-:W-:-:S00]  /*0150*/  NOP ;  /* 0x0000000000007918 */ /* 0x000fc00000000000 */
[----:B------:R-:W-:-:S00]  /*0160*/  NOP ;  /* 0x0000000000007918 */ /* 0x000fc00000000000 */
[----:B------:R-:W-:-:S00]  /*0170*/  NOP ;  /* 0x0000000000007918 */ /* 0x000fc00000000000 */
.L_x_1:


//--------------------- .nv.shared.reserved.0     --------------------------
	.section	.nv.shared.reserved.0,"aw",@nobits
	.weak		__nv_reservedSMEM_offset_0_alias
	.size		__nv_reservedSMEM_offset_0_alias, 0, 64
	.other		__nv_reservedSMEM_offset_0_alias,@"STO_CUDA_RESERVED_SHARED STV_DEFAULT"
__nv_reservedSMEM_offset_0_alias:
	.zero		0
	.zero		64


//--------------------- .nv.constant0._Z15relu_activationPfi --------------------------
	.section	.nv.constant0._Z15relu_activationPfi,"a",@progbits
	.sectionflags	@""
	.align	4
.nv.constant0._Z15relu_activationPfi:
	.zero		908


//--------------------- SYMBOLS --------------------------

	.type		.nv.reservedSmem.offset0,@object
	.size		.nv.reservedSmem.offset0,0x4
